	.headerflags	@"EF_CUDA_TEXMODE_UNIFIED EF_CUDA_64BIT_ADDRESS EF_CUDA_ACCELERATORS EF_CUDA_SM90 EF_CUDA_VIRTUAL_SM(EF_CUDA_SM90)"
	.elftype	@"ET_EXEC"


//--------------------- .nv.info                  --------------------------
	.section	.nv.info,"",@"SHT_CUDA_INFO"
	.align	4


	//----- nvinfo : EIATTR_REGCOUNT
	.align		4
        /*0000*/ 	.byte	0x04, 0x2f
        /*0002*/ 	.short	(.L_1 - .L_0)
	.align		4
.L_0:
        /*0004*/ 	.word	index@(triton_poi_fused_add_31)
        /*0008*/ 	.word	0x0000001c


	//----- nvinfo : EIATTR_MIN_STACK_SIZE
	.align		4
.L_1:
        /*000c*/ 	.byte	0x04, 0x12
        /*000e*/ 	.short	(.L_3 - .L_2)
	.align		4
.L_2:
        /*0010*/ 	.word	index@(triton_poi_fused_add_31)
        /*0014*/ 	.word	0x00000000


	//----- nvinfo : EIATTR_FRAME_SIZE
	.align		4
.L_3:
        /*0018*/ 	.byte	0x04, 0x11
        /*001a*/ 	.short	(.L_5 - .L_4)
	.align		4
.L_4:
        /*001c*/ 	.word	index@(triton_poi_fused_add_31)
        /*0020*/ 	.word	0x00000000


	//----- nvinfo : EIATTR_MIN_STACK_SIZE
	.align		4
.L_5:
        /*0024*/ 	.byte	0x04, 0x12
        /*0026*/ 	.short	(.L_7 - .L_6)
	.align		4
.L_6:
        /*0028*/ 	.word	index@(triton_poi_fused_add_31)
        /*002c*/ 	.word	0x00000000
.L_7:


//--------------------- .nv.info.triton_poi_fused_add_31 --------------------------
	.section	.nv.info.triton_poi_fused_add_31,"",@"SHT_CUDA_INFO"
	.sectionflags	@""
	.align	4


	//----- nvinfo : EIATTR_CUDA_API_VERSION
	.align		4
        /*0000*/ 	.byte	0x04, 0x37
        /*0002*/ 	.short	(.L_9 - .L_8)
.L_8:
        /*0004*/ 	.word	0x0000007c


	//----- nvinfo : EIATTR_KPARAM_INFO
	.align		4
.L_9:
        /*0008*/ 	.byte	0x04, 0x17
        /*000a*/ 	.short	(.L_11 - .L_10)
.L_10:
        /*000c*/ 	.word	0x00000000
        /*0010*/ 	.short	0x0005
        /*0012*/ 	.short	0x0028
        /*0014*/ 	.byte	0x00, 0xf0, 0x11, 0x00


	//----- nvinfo : EIATTR_KPARAM_INFO
	.align		4
.L_11:
        /*0018*/ 	.byte	0x04, 0x17
        /*001a*/ 	.short	(.L_13 - .L_12)
.L_12:
        /*001c*/ 	.word	0x00000000
        /*0020*/ 	.short	0x0004
        /*0022*/ 	.short	0x0020
        /*0024*/ 	.byte	0x00, 0xf4, 0x21, 0x00


	//----- nvinfo : EIATTR_KPARAM_INFO
	.align		4
.L_13:
        /*0028*/ 	.byte	0x04, 0x17
        /*002a*/ 	.short	(.L_15 - .L_14)
.L_14:
        /*002c*/ 	.word	0x00000000
        /*0030*/ 	.short	0x0003
        /*0032*/ 	.short	0x0018
        /*0034*/ 	.byte	0x00, 0xf4, 0x21, 0x00


	//----- nvinfo : EIATTR_KPARAM_INFO
	.align		4
.L_15:
        /*0038*/ 	.byte	0x04, 0x17
        /*003a*/ 	.short	(.L_17 - .L_16)
.L_16:
        /*003c*/ 	.word	0x00000000
        /*0040*/ 	.short	0x0002
        /*0042*/ 	.short	0x0010
        /*0044*/ 	.byte	0x00, 0xf4, 0x21, 0x00


	//----- nvinfo : EIATTR_KPARAM_INFO
	.align		4
.L_17:
        /*0048*/ 	.byte	0x04, 0x17
        /*004a*/ 	.short	(.L_19 - .L_18)
.L_18:
        /*004c*/ 	.word	0x00000000
        /*0050*/ 	.short	0x0001
        /*0052*/ 	.short	0x0008
        /*0054*/ 	.byte	0x00, 0xf4, 0x21, 0x00


	//----- nvinfo : EIATTR_KPARAM_INFO
	.align		4
.L_19:
        /*0058*/ 	.byte	0x04, 0x17
        /*005a*/ 	.short	(.L_21 - .L_20)
.L_20:
        /*005c*/ 	.word	0x00000000
        /*0060*/ 	.short	0x0000
        /*0062*/ 	.short	0x0000
        /*0064*/ 	.byte	0x00, 0xf4, 0x21, 0x00


	//----- nvinfo : EIATTR_SPARSE_MMA_MASK
	.align		4
.L_21:
        /*0068*/ 	.byte	0x03, 0x50
        /*006a*/ 	.short	0x0000


	//----- nvinfo : EIATTR_MAXREG_COUNT
	.align		4
        /*006c*/ 	.byte	0x03, 0x1b
        /*006e*/ 	.short	0x00ff


	//----- nvinfo : EIATTR_EXIT_INSTR_OFFSETS
	.align		4
        /*0070*/ 	.byte	0x04, 0x1c
        /*0072*/ 	.short	(.L_23 - .L_22)


	//   ....[0]....
.L_22:
        /*0074*/ 	.word	0x000002b0


	//----- nvinfo : EIATTR_REQNTID
	.align		4
.L_23:
        /*0078*/ 	.byte	0x04, 0x10
        /*007a*/ 	.short	(.L_25 - .L_24)
.L_24:
        /*007c*/ 	.word	0x00000080
        /*0080*/ 	.word	0x00000001
        /*0084*/ 	.word	0x00000001


	//----- nvinfo : EIATTR_CBANK_PARAM_SIZE
	.align		4
.L_25:
        /*0088*/ 	.byte	0x03, 0x19
        /*008a*/ 	.short	0x002c


	//----- nvinfo : EIATTR_PARAM_CBANK
	.align		4
        /*008c*/ 	.byte	0x04, 0x0a
        /*008e*/ 	.short	(.L_27 - .L_26)
	.align		4
.L_26:
        /*0090*/ 	.word	index@(.nv.constant0.triton_poi_fused_add_31)
        /*0094*/ 	.short	0x0210
        /*0096*/ 	.short	0x002c


	//----- nvinfo : EIATTR_SW_WAR
	.align		4
.L_27:
        /*0098*/ 	.byte	0x04, 0x36
        /*009a*/ 	.short	(.L_29 - .L_28)
.L_28:
        /*009c*/ 	.word	0x00000008
.L_29:


//--------------------- .nv.callgraph             --------------------------
	.section	.nv.callgraph,"",@"SHT_CUDA_CALLGRAPH"
	.align	4
	.sectionentsize	8
	.align		4
        /*0000*/ 	.word	0x00000000
	.align		4
        /*0004*/ 	.word	0xffffffff
	.align		4
        /*0008*/ 	.word	0x00000000
	.align		4
        /*000c*/ 	.word	0xfffffffe
	.align		4
        /*0010*/ 	.word	0x00000000
	.align		4
        /*0014*/ 	.word	0xfffffffd
	.align		4
        /*0018*/ 	.word	0x00000000
	.align		4
        /*001c*/ 	.word	0xfffffffc


//--------------------- .text.triton_poi_fused_add_31 --------------------------
	.section	.text.triton_poi_fused_add_31,"ax",@progbits
	.align	128
        .global         triton_poi_fused_add_31
        .type           triton_poi_fused_add_31,@function
        .size           triton_poi_fused_add_31,(.L_x_1 - triton_poi_fused_add_31)
        .other          triton_poi_fused_add_31,@"STO_CUDA_ENTRY STV_DEFAULT"
triton_poi_fused_add_31:
.text.triton_poi_fused_add_31:
[----:B------:R-:W-:Y:S01]  /*0000*/  LDC R1, c[0x0][0x28] ;  /* 0x00000a00ff017b82 */ /* 0x000fe20000000800 */
[----:B------:R-:W1:Y:S07]  /*0010*/  S2R R0, SR_TID.X ;  /* 0x0000000000007919 */ /* 0x000e6e0000002100 */
[----:B------:R-:W2:Y:S01]  /*0020*/  LDC.64 R8, c[0x0][0x218] ;  /* 0x00008600ff087b82 */ /* 0x000ea20000000a00 */
[----:B------:R-:W-:Y:S01]  /*0030*/  ULDC.64 UR4, c[0x0][0x208] ;  /* 0x0000820000047ab9 */ /* 0x000fe20000000a00 */
[----:B------:R-:W3:Y:S06]  /*0040*/  S2R R5, SR_CTAID.X ;  /* 0x0000000000057919 */ /* 0x000eec0000002500 */
[----:B------:R-:W4:Y:S08]  /*0050*/  LDC.64 R16, c[0x0][0x220] ;  /* 0x00008800ff107b82 */ /* 0x000f300000000a00 */
[----:B------:R-:W5:Y:S08]  /*0060*/  LDC.64 R12, c[0x0][0x228] ;  /* 0x00008a00ff0c7b82 */ /* 0x000f700000000a00 */
[----:B------:R-:W4:Y:S01]  /*0070*/  LDC.64 R20, c[0x0][0x230] ;  /* 0x00008c00ff147b82 */ /* 0x000f220000000a00 */
[----:B-1----:R-:W-:-:S02]  /*0080*/  SHF.L.U32 R0, R0, 0x2, RZ ;  /* 0x0000000200007819 */ /* 0x002fc400000006ff */
[----:B---3--:R-:W-:Y:S02]  /*0090*/  SHF.R.S32.HI R3, RZ, 0x16, R5 ;  /* 0x00000016ff037819 */ /* 0x008fe40000011405 */
[----:B------:R-:W-:Y:S02]  /*00a0*/  LOP3.LUT R0, R0, 0x1fc, RZ, 0xc0, !PT ;  /* 0x000001fc00007812 */ /* 0x000fe400078ec0ff */
[----:B------:R-:W-:Y:S02]  /*00b0*/  SGXT R3, R3, 0x1 ;  /* 0x000000010303781a */ /* 0x000fe40000000200 */
[----:B------:R-:W-:Y:S02]  /*00c0*/  LEA R0, R5, R0, 0x9 ;  /* 0x0000000005007211 */ /* 0x000fe400078e48ff */
[----:B------:R-:W1:Y:S02]  /*00d0*/  LDC.64 R4, c[0x0][0x210] ;  /* 0x00008400ff047b82 */ /* 0x000e640000000a00 */
[----:B------:R-:W-:-:S04]  /*00e0*/  LEA.HI R3, R3, R0, RZ, 0xe ;  /* 0x0000000003037211 */ /* 0x000fc800078f70ff */
[----:B------:R-:W-:Y:S02]  /*00f0*/  LOP3.LUT R7, R3, 0xffffc000, RZ, 0xc0, !PT ;  /* 0xffffc00003077812 */ /* 0x000fe400078ec0ff */
[----:B------:R-:W-:Y:S02]  /*0100*/  SHF.R.S32.HI R3, RZ, 0xe, R3 ;  /* 0x0000000eff037819 */ /* 0x000fe40000011403 */
[----:B------:R-:W-:-:S05]  /*0110*/  IADD3 R0, R0, -R7, RZ ;  /* 0x8000000700007210 */ /* 0x000fca0007ffe0ff */
[----:B------:R-:W-:-:S04]  /*0120*/  IMAD R2, R3, 0x4c00, R0 ;  /* 0x00004c0003027824 */ /* 0x000fc800078e0200 */
[----:B------:R-:W-:-:S04]  /*0130*/  IMAD R0, R3, -0xa80, R2 ;  /* 0xfffff58003007824 */ /* 0x000fc800078e0202 */
[----:B--2---:R-:W-:-:S04]  /*0140*/  IMAD.WIDE R8, R0, 0x4, R8 ;  /* 0x0000000400087825 */ /* 0x004fc800078e0208 */
[----:B-1----:R-:W-:Y:S02]  /*0150*/  IMAD.WIDE R4, R2, 0x4, R4 ;  /* 0x0000000402047825 */ /* 0x002fe400078e0204 */
[----:B------:R-:W2:Y:S02]  /*0160*/  LDG.E.128 R8, desc[UR4][R8.64] ;  /* 0x0000000408087981 */ /* 0x000ea4000c1e1d00 */
[C---:B----4-:R-:W-:Y:S02]  /*0170*/  IMAD.WIDE R16, R0.reuse, 0x4, R16 ;  /* 0x0000000400107825 */ /* 0x050fe400078e0210 */
[----:B------:R-:W2:Y:S02]  /*0180*/  LDG.E.128 R4, desc[UR4][R4.64] ;  /* 0x0000000404047981 */ /* 0x000ea4000c1e1d00 */
[----:B-----5:R-:W-:Y:S02]  /*0190*/  IMAD.WIDE R12, R0, 0x4, R12 ;  /* 0x00000004000c7825 */ /* 0x020fe400078e020c */
[----:B------:R-:W3:Y:S04]  /*01a0*/  LDG.E.128 R16, desc[UR4][R16.64] ;  /* 0x0000000410107981 */ /* 0x000ee8000c1e1d00 */
[----:B------:R-:W4:Y:S01]  /*01b0*/  LDG.E.128 R12, desc[UR4][R12.64] ;  /* 0x000000040c0c7981 */ /* 0x000f22000c1e1d00 */
[----:B------:R-:W-:-:S04]  /*01c0*/  IMAD R3, R3, 0xf00, R0 ;  /* 0x00000f0003037824 */ /* 0x000fc800078e0200 */
[----:B0-----:R-:W-:-:S04]  /*01d0*/  IMAD.WIDE R20, R3, 0x4, R20 ;  /* 0x0000000403147825 */ /* 0x001fc800078e0214 */
[----:B--2---:R-:W-:Y:S01]  /*01e0*/  FADD R23, R4, R8 ;  /* 0x0000000804177221 */ /* 0x004fe20000000000 */
[----:B------:R-:W-:Y:S01]  /*01f0*/  FADD R0, R5, R9 ;  /* 0x0000000905007221 */ /* 0x000fe20000000000 */
[----:B------:R-:W-:Y:S01]  /*0200*/  FADD R25, R6, R10 ;  /* 0x0000000a06197221 */ /* 0x000fe20000000000 */
[----:B------:R-:W-:Y:S01]  /*0210*/  FADD R2, R7, R11 ;  /* 0x0000000b07027221 */ /* 0x000fe20000000000 */
[----:B---3--:R-:W-:Y:S01]  /*0220*/  FADD R23, R16, R23 ;  /* 0x0000001710177221 */ /* 0x008fe20000000000 */
[----:B------:R-:W-:Y:S01]  /*0230*/  FADD R0, R17, R0 ;  /* 0x0000000011007221 */ /* 0x000fe20000000000 */
[----:B------:R-:W-:Y:S01]  /*0240*/  FADD R25, R18, R25 ;  /* 0x0000001912197221 */ /* 0x000fe20000000000 */
[----:B------:R-:W-:Y:S01]  /*0250*/  FADD R2, R19, R2 ;  /* 0x0000000213027221 */ /* 0x000fe20000000000 */
[----:B----4-:R-:W-:Y:S01]  /*0260*/  FADD R12, R12, R23 ;  /* 0x000000170c0c7221 */ /* 0x010fe20000000000 */
[----:B------:R-:W-:Y:S01]  /*0270*/  FADD R13, R13, R0 ;  /* 0x000000000d0d7221 */ /* 0x000fe20000000000 */
[----:B------:R-:W-:Y:S01]  /*0280*/  FADD R14, R14, R25 ;  /* 0x000000190e0e7221 */ /* 0x000fe20000000000 */
[----:B------:R-:W-:-:S05]  /*0290*/  FADD R15, R15, R2 ;  /* 0x000000020f0f7221 */ /* 0x000fca0000000000 */
[----:B------:R-:W-:Y:S01]  /*02a0*/  STG.E.128 desc[UR4][R20.64], R12 ;  /* 0x0000000c14007986 */ /* 0x000fe2000c101d04 */
[----:B------:R-:W-:Y:S05]  /*02b0*/  EXIT ;  /* 0x000000000000794d */ /* 0x000fea0003800000 */
.L_x_0:
[----:B------:R-:W-:-:S00]  /*02c0*/  BRA `(.L_x_0) ;  /* 0xfffffffc00fc7947 */ /* 0x000fc0000383ffff */
[----:B------:R-:W-:-:S00]  /*02d0*/  NOP ;  /* 0x0000000000007918 */ /* 0x000fc00000000000 */
        /* <DEDUP_REMOVED lines=10> */
.L_x_1:


//--------------------- .nv.constant0.triton_poi_fused_add_31 --------------------------
	.section	.nv.constant0.triton_poi_fused_add_31,"a",@progbits
	.sectionflags	@""
	.align	4
.nv.constant0.triton_poi_fused_add_31:
	.zero		572
